//
// Generated by NVIDIA NVVM Compiler
//
// Compiler Build ID: CL-36424714
// Cuda compilation tools, release 13.0, V13.0.88
// Based on NVVM 20.0.0
//

.version 9.0
.target sm_100
.address_size 64

	// .globl	_Z6reducePfS_
// _ZZ6reducePfS_E5sdata has been demoted

.visible .entry _Z6reducePfS_(
	.param .u64 .ptr .align 1 _Z6reducePfS__param_0,
	.param .u64 .ptr .align 1 _Z6reducePfS__param_1
)
{
	.reg .pred 	%p<5>;
	.reg .b32 	%r<16>;
	.reg .b32 	%f<6>;
	.reg .b64 	%rd<9>;
	// demoted variable
	.shared .align 4 .b8 _ZZ6reducePfS_E5sdata[128];
	ld.param.u64 	%rd2, [_Z6reducePfS__param_0];
	ld.param.u64 	%rd1, [_Z6reducePfS__param_1];
	cvta.to.global.u64 	%rd3, %rd2;
	mov.u32 	%r1, %tid.x;
	mov.u32 	%r2, %ctaid.x;
	mov.u32 	%r3, %ntid.x;
	mad.lo.s32 	%r7, %r2, %r3, %r1;
	mul.wide.s32 	%rd4, %r7, 4;
	add.s64 	%rd5, %rd3, %rd4;
	ld.global.f32 	%f1, [%rd5];
	shl.b32 	%r8, %r1, 2;
	mov.u32 	%r9, _ZZ6reducePfS_E5sdata;
	add.s32 	%r4, %r9, %r8;
	st.shared.f32 	[%r4], %f1;
	bar.sync 	0;
	setp.lt.u32 	%p1, %r3, 2;
	@%p1 bra 	$L__BB0_5;
	mov.b32 	%r15, 1;
$L__BB0_2:
	shl.b32 	%r6, %r15, 1;
	add.s32 	%r11, %r6, -1;
	and.b32  	%r12, %r11, %r1;
	setp.ne.s32 	%p2, %r12, 0;
	@%p2 bra 	$L__BB0_4;
	shl.b32 	%r13, %r15, 2;
	add.s32 	%r14, %r4, %r13;
	ld.shared.f32 	%f2, [%r14];
	ld.shared.f32 	%f3, [%r4];
	add.f32 	%f4, %f2, %f3;
	st.shared.f32 	[%r4], %f4;
$L__BB0_4:
	bar.sync 	0;
	setp.lt.u32 	%p3, %r6, %r3;
	mov.u32 	%r15, %r6;
	@%p3 bra 	$L__BB0_2;
$L__BB0_5:
	setp.ne.s32 	%p4, %r1, 0;
	@%p4 bra 	$L__BB0_7;
	ld.shared.f32 	%f5, [_ZZ6reducePfS_E5sdata];
	cvta.to.global.u64 	%rd6, %rd1;
	mul.wide.u32 	%rd7, %r2, 4;
	add.s64 	%rd8, %rd6, %rd7;
	st.global.f32 	[%rd8], %f5;
$L__BB0_7:
	ret;

}


// ===== COMPILED SASS (sm_100) =====

	.target	sm_100

	.elftype	@"ET_EXEC"


//--------------------- .note.nv.tkinfo           --------------------------
	.section	.note.nv.tkinfo,"",@"SHT_NOTE"
	.sectionflags	@"SHF_NOTE_NV_TKINFO"
	.tkinfo
        /*0018*/ 	.word	0x00000002
        /*0030*/ 	.string	""
        /*0030*/ 	.string	"ptxas"
        /*0030*/ 	.string	"Cuda compilation tools, release 13.0, V13.0.88"
        /*0030*/ 	.string	"Build cuda_13.0.r13.0/compiler.36424714_0"
        /*0030*/ 	.string	"-arch sm_100 -m 64 "



//--------------------- .note.nv.cuinfo           --------------------------
	.section	.note.nv.cuinfo,"",@"SHT_NOTE"
	.sectionflags	@"SHF_NOTE_NV_CUINFO"
        /*0018*/ 	.short	0x0002
        /*001a*/ 	.short	0x0064
        /*001c*/ 	.short	0x0082
	.zero		2


//--------------------- .nv.info                  --------------------------
	.section	.nv.info,"",@"SHT_CUDA_INFO"
	.align	4


	//----- nvinfo : EIATTR_REGCOUNT
	.align		4
        /*0000*/ 	.byte	0x04, 0x2f
        /*0002*/ 	.short	(.L_1 - .L_0)
	.align		4
.L_0:
        /*0004*/ 	.word	index@(_Z6reducePfS_)
        /*0008*/ 	.word	0x0000000b


	//----- nvinfo : EIATTR_FRAME_SIZE
	.align		4
.L_1:
        /*000c*/ 	.byte	0x04, 0x11
        /*000e*/ 	.short	(.L_3 - .L_2)
	.align		4
.L_2:
        /*0010*/ 	.word	index@(_Z6reducePfS_)
        /*0014*/ 	.word	0x00000000


	//----- nvinfo : EIATTR_MIN_STACK_SIZE
	.align		4
.L_3:
        /*0018*/ 	.byte	0x04, 0x12
        /*001a*/ 	.short	(.L_5 - .L_4)
	.align		4
.L_4:
        /*001c*/ 	.word	index@(_Z6reducePfS_)
        /*0020*/ 	.word	0x00000000
.L_5:


//--------------------- .nv.compat                --------------------------
	.section	.nv.compat,"",@"SHT_CUDA_COMPAT_INFO"
	.align	4
        /*0000*/ 	.byte	0x02, 0x09, 0x00, 0x00, 0x02, 0x02, 0x01, 0x00, 0x02, 0x05, 0x05, 0x00, 0x03, 0x07, 0x01, 0x01
        /*0010*/ 	.byte	0x02, 0x03, 0x00, 0x00, 0x02, 0x06, 0x01, 0x00, 0x04, 0x0b, 0x08, 0x00, 0x09, 0x00, 0x00, 0x00
        /*0020*/ 	.byte	0x00, 0x00, 0x00, 0x00


//--------------------- .nv.info._Z6reducePfS_    --------------------------
	.section	.nv.info._Z6reducePfS_,"",@"SHT_CUDA_INFO"
	.sectionflags	@""
	.align	4


	//----- nvinfo : EIATTR_CUDA_API_VERSION
	.align		4
        /*0000*/ 	.byte	0x04, 0x37
        /*0002*/ 	.short	(.L_7 - .L_6)
.L_6:
        /*0004*/ 	.word	0x00000082


	//----- nvinfo : EIATTR_KPARAM_INFO
	.align		4
.L_7:
        /*0008*/ 	.byte	0x04, 0x17
        /*000a*/ 	.short	(.L_9 - .L_8)
.L_8:
        /*000c*/ 	.word	0x00000000
        /*0010*/ 	.short	0x0001
        /*0012*/ 	.short	0x0008
        /*0014*/ 	.byte	0x00, 0xf5, 0x21, 0x00


	//----- nvinfo : EIATTR_KPARAM_INFO
	.align		4
.L_9:
        /*0018*/ 	.byte	0x04, 0x17
        /*001a*/ 	.short	(.L_11 - .L_10)
.L_10:
        /*001c*/ 	.word	0x00000000
        /*0020*/ 	.short	0x0000
        /*0022*/ 	.short	0x0000
        /*0024*/ 	.byte	0x00, 0xf5, 0x21, 0x00


	//----- nvinfo : EIATTR_SPARSE_MMA_MASK
	.align		4
.L_11:
        /*0028*/ 	.byte	0x03, 0x50
        /*002a*/ 	.short	0x0000


	//----- nvinfo : EIATTR_MAXREG_COUNT
	.align		4
        /*002c*/ 	.byte	0x03, 0x1b
        /*002e*/ 	.short	0x00ff


	//----- nvinfo : EIATTR_NUM_BARRIERS
	.align		4
        /*0030*/ 	.byte	0x02, 0x4c
        /*0032*/ 	.byte	0x01
	.zero		1


	//----- nvinfo : EIATTR_MERCURY_ISA_VERSION
	.align		4
        /*0034*/ 	.byte	0x03, 0x5f
        /*0036*/ 	.short	0x0101


	//----- nvinfo : EIATTR_VRC_CTA_INIT_COUNT
	.align		4
        /*0038*/ 	.byte	0x02, 0x4a
	.zero		1
	.zero		1


	//----- nvinfo : EIATTR_EXIT_INSTR_OFFSETS
	.align		4
        /*003c*/ 	.byte	0x04, 0x1c
        /*003e*/ 	.short	(.L_13 - .L_12)


	//   ....[0]....
.L_12:
        /*0040*/ 	.word	0x000001f0


	//   ....[1]....
        /*0044*/ 	.word	0x00000270


	//----- nvinfo : EIATTR_CBANK_PARAM_SIZE
	.align		4
.L_13:
        /*0048*/ 	.byte	0x03, 0x19
        /*004a*/ 	.short	0x0010


	//----- nvinfo : EIATTR_PARAM_CBANK
	.align		4
        /*004c*/ 	.byte	0x04, 0x0a
        /*004e*/ 	.short	(.L_15 - .L_14)
	.align		4
.L_14:
        /*0050*/ 	.word	index@(.nv.constant0._Z6reducePfS_)
        /*0054*/ 	.short	0x0380
        /*0056*/ 	.short	0x0010


	//----- nvinfo : EIATTR_SW_WAR
	.align		4
.L_15:
        /*0058*/ 	.byte	0x04, 0x36
        /*005a*/ 	.short	(.L_17 - .L_16)
.L_16:
        /*005c*/ 	.word	0x00000008
.L_17:


//--------------------- .nv.callgraph             --------------------------
	.section	.nv.callgraph,"",@"SHT_CUDA_CALLGRAPH"
	.align	4
	.sectionentsize	8
	.align		4
        /*0000*/ 	.word	0x00000000
	.align		4
        /*0004*/ 	.word	0xffffffff
	.align		4
        /*0008*/ 	.word	0x00000000
	.align		4
        /*000c*/ 	.word	0xfffffffe
	.align		4
        /*0010*/ 	.word	0x00000000
	.align		4
        /*0014*/ 	.word	0xfffffffd
	.align		4
        /*0018*/ 	.word	0x00000000
	.align		4
        /*001c*/ 	.word	0xfffffffc


//--------------------- .text._Z6reducePfS_       --------------------------
	.section	.text._Z6reducePfS_,"ax",@progbits
	.align	128
        .global         _Z6reducePfS_
        .type           _Z6reducePfS_,@function
        .size           _Z6reducePfS_,(.L_x_3 - _Z6reducePfS_)
        .other          _Z6reducePfS_,@"STO_CUDA_ENTRY STV_DEFAULT"
_Z6reducePfS_:
.text._Z6reducePfS_:
[----:B------:R-:W-:Y:S01]  /*0000*/  LDC R1, c[0x0][0x37c] ;  /* 0x0000df00ff017b82 */ /* 0x000fe20000000800 */
[----:B------:R-:W0:Y:S07]  /*0010*/  S2R R7, SR_TID.X ;  /* 0x0000000000077919 */ /* 0x000e2e0000002100 */
[----:B------:R-:W1:Y:S01]  /*0020*/  LDC.64 R2, c[0x0][0x380] ;  /* 0x0000e000ff027b82 */ /* 0x000e620000000a00 */
[----:B------:R-:W0:Y:S01]  /*0030*/  LDCU UR8, c[0x0][0x360] ;  /* 0x00006c00ff0877ac */ /* 0x000e220008000800 */
[----:B------:R-:W0:Y:S01]  /*0040*/  S2R R6, SR_CTAID.X ;  /* 0x0000000000067919 */ /* 0x000e220000002500 */
[----:B------:R-:W2:Y:S01]  /*0050*/  LDCU.64 UR6, c[0x0][0x358] ;  /* 0x00006b00ff0677ac */ /* 0x000ea20008000a00 */
[----:B0-----:R-:W-:-:S04]  /*0060*/  IMAD R5, R6, UR8, R7 ;  /* 0x0000000806057c24 */ /* 0x001fc8000f8e0207 */
[----:B-1----:R-:W-:-:S06]  /*0070*/  IMAD.WIDE R2, R5, 0x4, R2 ;  /* 0x0000000405027825 */ /* 0x002fcc00078e0202 */
[----:B--2---:R-:W2:Y:S01]  /*0080*/  LDG.E R2, desc[UR6][R2.64] ;  /* 0x0000000602027981 */ /* 0x004ea2000c1e1900 */
[----:B------:R-:W0:Y:S01]  /*0090*/  S2UR UR5, SR_CgaCtaId ;  /* 0x00000000000579c3 */ /* 0x000e220000008800 */
[----:B------:R-:W-:Y:S01]  /*00a0*/  UMOV UR4, 0x400 ;  /* 0x0000040000047882 */ /* 0x000fe20000000000 */
[----:B------:R-:W-:Y:S01]  /*00b0*/  UISETP.GE.U32.AND UP0, UPT, UR8, 0x2, UPT ;  /* 0x000000020800788c */ /* 0x000fe2000bf06070 */
[----:B------:R-:W-:Y:S01]  /*00c0*/  ISETP.NE.AND P0, PT, R7, RZ, PT ;  /* 0x000000ff0700720c */ /* 0x000fe20003f05270 */
[----:B0-----:R-:W-:-:S06]  /*00d0*/  ULEA UR4, UR5, UR4, 0x18 ;  /* 0x0000000405047291 */ /* 0x001fcc000f8ec0ff */
[----:B------:R-:W-:-:S05]  /*00e0*/  LEA R5, R7, UR4, 0x2 ;  /* 0x0000000407057c11 */ /* 0x000fca000f8e10ff */
[----:B--2---:R0:W-:Y:S01]  /*00f0*/  STS [R5], R2 ;  /* 0x0000000205007388 */ /* 0x0041e20000000800 */
[----:B------:R-:W-:Y:S06]  /*0100*/  BAR.SYNC.DEFER_BLOCKING 0x0 ;  /* 0x0000000000007b1d */ /* 0x000fec0000010000 */
[----:B------:R-:W-:Y:S05]  /*0110*/  BRA.U !UP0, `(.L_x_0) ;  /* 0x0000000108347547 */ /* 0x000fea000b800000 */
[----:B------:R-:W-:-:S07]  /*0120*/  HFMA2 R0, -RZ, RZ, 0, 5.9604644775390625e-08 ;  /* 0x00000001ff007431 */ /* 0x000fce00000001ff */
.L_x_1:
[----:B------:R-:W-:-:S05]  /*0130*/  SHF.L.U32 R8, R0, 0x1, RZ ;  /* 0x0000000100087819 */ /* 0x000fca00000006ff */
[----:B0-----:R-:W-:-:S05]  /*0140*/  VIADD R2, R8, 0xffffffff ;  /* 0xffffffff08027836 */ /* 0x001fca0000000000 */
[----:B------:R-:W-:-:S13]  /*0150*/  LOP3.LUT P1, RZ, R2, R7, RZ, 0xc0, !PT ;  /* 0x0000000702ff7212 */ /* 0x000fda000782c0ff */
[----:B------:R-:W-:Y:S01]  /*0160*/  @!P1 LEA R2, R0, R5, 0x2 ;  /* 0x0000000500029211 */ /* 0x000fe200078e10ff */
[----:B------:R-:W-:Y:S01]  /*0170*/  @!P1 LDS R3, [R5] ;  /* 0x0000000005039984 */ /* 0x000fe20000000800 */
[----:B------:R-:W-:-:S04]  /*0180*/  IMAD.MOV.U32 R0, RZ, RZ, R8 ;  /* 0x000000ffff007224 */ /* 0x000fc800078e0008 */
[----:B------:R-:W0:Y:S02]  /*0190*/  @!P1 LDS R2, [R2] ;  /* 0x0000000002029984 */ /* 0x000e240000000800 */
[----:B0-----:R-:W-:-:S05]  /*01a0*/  @!P1 FADD R4, R2, R3 ;  /* 0x0000000302049221 */ /* 0x001fca0000000000 */
[----:B------:R1:W-:Y:S01]  /*01b0*/  @!P1 STS [R5], R4 ;  /* 0x0000000405009388 */ /* 0x0003e20000000800 */
[----:B------:R-:W-:Y:S01]  /*01c0*/  BAR.SYNC.DEFER_BLOCKING 0x0 ;  /* 0x0000000000007b1d */ /* 0x000fe20000010000 */
[----:B------:R-:W-:-:S13]  /*01d0*/  ISETP.GE.U32.AND P1, PT, R8, UR8, PT ;  /* 0x0000000808007c0c */ /* 0x000fda000bf26070 */
[----:B-1----:R-:W-:Y:S05]  /*01e0*/  @!P1 BRA `(.L_x_1) ;  /* 0xfffffffc00d09947 */ /* 0x002fea000383ffff */
.L_x_0:
[----:B------:R-:W-:Y:S05]  /*01f0*/  @P0 EXIT ;  /* 0x000000000000094d */ /* 0x000fea0003800000 */
[----:B------:R-:W1:Y:S01]  /*0200*/  S2UR UR5, SR_CgaCtaId ;  /* 0x00000000000579c3 */ /* 0x000e620000008800 */
[----:B------:R-:W-:-:S07]  /*0210*/  UMOV UR4, 0x400 ;  /* 0x0000040000047882 */ /* 0x000fce0000000000 */
[----:B0-----:R-:W0:Y:S01]  /*0220*/  LDC.64 R2, c[0x0][0x388] ;  /* 0x0000e200ff027b82 */ /* 0x001e220000000a00 */
[----:B-1----:R-:W-:Y:S01]  /*0230*/  ULEA UR4, UR5, UR4, 0x18 ;  /* 0x0000000405047291 */ /* 0x002fe2000f8ec0ff */
[----:B0-----:R-:W-:-:S08]  /*0240*/  IMAD.WIDE.U32 R2, R6, 0x4, R2 ;  /* 0x0000000406027825 */ /* 0x001fd000078e0002 */
[----:B------:R-:W0:Y:S04]  /*0250*/  LDS R5, [UR4] ;  /* 0x00000004ff057984 */ /* 0x000e280008000800 */
[----:B0-----:R-:W-:Y:S01]  /*0260*/  STG.E desc[UR6][R2.64], R5 ;  /* 0x0000000502007986 */ /* 0x001fe2000c101906 */
[----:B------:R-:W-:Y:S05]  /*0270*/  EXIT ;  /* 0x000000000000794d */ /* 0x000fea0003800000 */
.L_x_2:
[----:B------:R-:W-:-:S00]  /*0280*/  BRA `(.L_x_2) ;  /* 0xfffffffc00fc7947 */ /* 0x000fc0000383ffff */
[----:B------:R-:W-:-:S00]  /*0290*/  NOP ;  /* 0x0000000000007918 */ /* 0x000fc00000000000 */
        /* <DEDUP_REMOVED lines=14> */
.L_x_3:


//--------------------- .nv.shared._Z6reducePfS_  --------------------------
	.section	.nv.shared._Z6reducePfS_,"aw",@nobits
	.sectionflags	@""
	.align	4
.nv.shared._Z6reducePfS_:
	.zero		1152


//--------------------- .nv.shared.reserved.0     --------------------------
	.section	.nv.shared.reserved.0,"aw",@nobits
	.weak		__nv_reservedSMEM_offset_0_alias
	.size		__nv_reservedSMEM_offset_0_alias, 0, 64
	.other		__nv_reservedSMEM_offset_0_alias,@"STO_CUDA_RESERVED_SHARED STV_DEFAULT"
__nv_reservedSMEM_offset_0_alias:
	.zero		0
	.zero		64


//--------------------- .nv.constant0._Z6reducePfS_ --------------------------
	.section	.nv.constant0._Z6reducePfS_,"a",@progbits
	.sectionflags	@""
	.align	4
.nv.constant0._Z6reducePfS_:
	.zero		912


//--------------------- SYMBOLS --------------------------

	.type		.nv.reservedSmem.offset0,@object
	.size		.nv.reservedSmem.offset0,0x4
	.type		.nv.reservedSmem.cap,@object
	.size		.nv.reservedSmem.cap,0x4
